//
// Generated by NVIDIA NVVM Compiler
//
// Compiler Build ID: CL-36424714
// Cuda compilation tools, release 13.0, V13.0.88
// Based on NVVM 20.0.0
//

.version 9.0
.target sm_100
.address_size 64

	// .globl	_Z9expansionPfS_xx

.visible .entry _Z9expansionPfS_xx(
	.param .u64 .ptr .align 1 _Z9expansionPfS_xx_param_0,
	.param .u64 .ptr .align 1 _Z9expansionPfS_xx_param_1,
	.param .u64 _Z9expansionPfS_xx_param_2,
	.param .u64 _Z9expansionPfS_xx_param_3
)
{
	.reg .pred 	%p<11>;
	.reg .b32 	%r<5>;
	.reg .b32 	%f<111>;
	.reg .b64 	%rd<75>;

	ld.param.u64 	%rd22, [_Z9expansionPfS_xx_param_0];
	ld.param.u64 	%rd24, [_Z9expansionPfS_xx_param_1];
	ld.param.u64 	%rd25, [_Z9expansionPfS_xx_param_2];
	ld.param.u64 	%rd23, [_Z9expansionPfS_xx_param_3];
	cvta.to.global.u64 	%rd1, %rd24;
	mov.u32 	%r1, %tid.x;
	mov.u32 	%r2, %ctaid.x;
	mov.u32 	%r3, %ntid.x;
	mad.lo.s32 	%r4, %r2, %r3, %r1;
	cvt.u64.u32 	%rd2, %r4;
	setp.le.s64 	%p1, %rd25, %rd2;
	@%p1 bra 	$L__BB0_13;
	cvta.to.global.u64 	%rd26, %rd22;
	shl.b64 	%rd27, %rd2, 2;
	add.s64 	%rd3, %rd26, %rd27;
	ld.global.f32 	%f1, [%rd3];
	setp.lt.s64 	%p2, %rd23, 1;
	@%p2 bra 	$L__BB0_13;
	and.b64  	%rd4, %rd23, 15;
	setp.lt.u64 	%p3, %rd23, 16;
	mov.f32 	%f104, 0f3F800000;
	mov.b64 	%rd71, 0;
	mov.f32 	%f103, %f1;
	@%p3 bra 	$L__BB0_5;
	and.b64  	%rd71, %rd23, 9223372036854775792;
	add.s64 	%rd68, %rd1, 32;
	mov.f32 	%f104, 0f3F800000;
	mov.u64 	%rd69, %rd71;
	mov.f32 	%f103, %f1;
$L__BB0_4:
	.pragma "nounroll";
	ld.global.f32 	%f22, [%rd68+-32];
	fma.rn.f32 	%f23, %f104, %f22, %f103;
	st.global.f32 	[%rd3], %f23;
	mul.f32 	%f24, %f1, %f104;
	ld.global.f32 	%f25, [%rd68+-28];
	fma.rn.f32 	%f26, %f24, %f25, %f23;
	st.global.f32 	[%rd3], %f26;
	mul.f32 	%f27, %f1, %f24;
	ld.global.f32 	%f28, [%rd68+-24];
	fma.rn.f32 	%f29, %f27, %f28, %f26;
	st.global.f32 	[%rd3], %f29;
	mul.f32 	%f30, %f1, %f27;
	ld.global.f32 	%f31, [%rd68+-20];
	fma.rn.f32 	%f32, %f30, %f31, %f29;
	st.global.f32 	[%rd3], %f32;
	mul.f32 	%f33, %f1, %f30;
	ld.global.f32 	%f34, [%rd68+-16];
	fma.rn.f32 	%f35, %f33, %f34, %f32;
	st.global.f32 	[%rd3], %f35;
	mul.f32 	%f36, %f1, %f33;
	ld.global.f32 	%f37, [%rd68+-12];
	fma.rn.f32 	%f38, %f36, %f37, %f35;
	st.global.f32 	[%rd3], %f38;
	mul.f32 	%f39, %f1, %f36;
	ld.global.f32 	%f40, [%rd68+-8];
	fma.rn.f32 	%f41, %f39, %f40, %f38;
	st.global.f32 	[%rd3], %f41;
	mul.f32 	%f42, %f1, %f39;
	ld.global.f32 	%f43, [%rd68+-4];
	fma.rn.f32 	%f44, %f42, %f43, %f41;
	st.global.f32 	[%rd3], %f44;
	mul.f32 	%f45, %f1, %f42;
	ld.global.f32 	%f46, [%rd68];
	fma.rn.f32 	%f47, %f45, %f46, %f44;
	st.global.f32 	[%rd3], %f47;
	mul.f32 	%f48, %f1, %f45;
	ld.global.f32 	%f49, [%rd68+4];
	fma.rn.f32 	%f50, %f48, %f49, %f47;
	st.global.f32 	[%rd3], %f50;
	mul.f32 	%f51, %f1, %f48;
	ld.global.f32 	%f52, [%rd68+8];
	fma.rn.f32 	%f53, %f51, %f52, %f50;
	st.global.f32 	[%rd3], %f53;
	mul.f32 	%f54, %f1, %f51;
	ld.global.f32 	%f55, [%rd68+12];
	fma.rn.f32 	%f56, %f54, %f55, %f53;
	st.global.f32 	[%rd3], %f56;
	mul.f32 	%f57, %f1, %f54;
	ld.global.f32 	%f58, [%rd68+16];
	fma.rn.f32 	%f59, %f57, %f58, %f56;
	st.global.f32 	[%rd3], %f59;
	mul.f32 	%f60, %f1, %f57;
	ld.global.f32 	%f61, [%rd68+20];
	fma.rn.f32 	%f62, %f60, %f61, %f59;
	st.global.f32 	[%rd3], %f62;
	mul.f32 	%f63, %f1, %f60;
	ld.global.f32 	%f64, [%rd68+24];
	fma.rn.f32 	%f65, %f63, %f64, %f62;
	st.global.f32 	[%rd3], %f65;
	mul.f32 	%f66, %f1, %f63;
	ld.global.f32 	%f67, [%rd68+28];
	fma.rn.f32 	%f103, %f66, %f67, %f65;
	st.global.f32 	[%rd3], %f103;
	mul.f32 	%f104, %f1, %f66;
	add.s64 	%rd69, %rd69, -16;
	add.s64 	%rd68, %rd68, 64;
	setp.ne.s64 	%p4, %rd69, 0;
	@%p4 bra 	$L__BB0_4;
$L__BB0_5:
	setp.eq.s64 	%p5, %rd4, 0;
	@%p5 bra 	$L__BB0_13;
	and.b64  	%rd12, %rd23, 7;
	setp.lt.u64 	%p6, %rd4, 8;
	@%p6 bra 	$L__BB0_8;
	shl.b64 	%rd29, %rd71, 2;
	add.s64 	%rd30, %rd1, %rd29;
	ld.global.f32 	%f68, [%rd30];
	fma.rn.f32 	%f69, %f104, %f68, %f103;
	st.global.f32 	[%rd3], %f69;
	mul.f32 	%f70, %f1, %f104;
	add.s64 	%rd31, %rd29, 4;
	and.b64  	%rd32, %rd31, 17179869180;
	add.s64 	%rd33, %rd1, %rd32;
	ld.global.f32 	%f71, [%rd33];
	fma.rn.f32 	%f72, %f70, %f71, %f69;
	st.global.f32 	[%rd3], %f72;
	mul.f32 	%f73, %f1, %f70;
	add.s64 	%rd34, %rd29, 8;
	and.b64  	%rd35, %rd34, 17179869180;
	add.s64 	%rd36, %rd1, %rd35;
	ld.global.f32 	%f74, [%rd36];
	fma.rn.f32 	%f75, %f73, %f74, %f72;
	st.global.f32 	[%rd3], %f75;
	mul.f32 	%f76, %f1, %f73;
	add.s64 	%rd37, %rd29, 12;
	and.b64  	%rd38, %rd37, 17179869180;
	add.s64 	%rd39, %rd1, %rd38;
	ld.global.f32 	%f77, [%rd39];
	fma.rn.f32 	%f78, %f76, %f77, %f75;
	st.global.f32 	[%rd3], %f78;
	mul.f32 	%f79, %f1, %f76;
	add.s64 	%rd40, %rd29, 16;
	and.b64  	%rd41, %rd40, 17179869180;
	add.s64 	%rd42, %rd1, %rd41;
	ld.global.f32 	%f80, [%rd42];
	fma.rn.f32 	%f81, %f79, %f80, %f78;
	st.global.f32 	[%rd3], %f81;
	mul.f32 	%f82, %f1, %f79;
	add.s64 	%rd43, %rd29, 20;
	and.b64  	%rd44, %rd43, 17179869180;
	add.s64 	%rd45, %rd1, %rd44;
	ld.global.f32 	%f83, [%rd45];
	fma.rn.f32 	%f84, %f82, %f83, %f81;
	st.global.f32 	[%rd3], %f84;
	mul.f32 	%f85, %f1, %f82;
	add.s64 	%rd46, %rd29, 24;
	and.b64  	%rd47, %rd46, 17179869180;
	add.s64 	%rd48, %rd1, %rd47;
	ld.global.f32 	%f86, [%rd48];
	fma.rn.f32 	%f87, %f85, %f86, %f84;
	st.global.f32 	[%rd3], %f87;
	mul.f32 	%f88, %f1, %f85;
	add.s64 	%rd49, %rd29, 28;
	and.b64  	%rd50, %rd49, 17179869180;
	add.s64 	%rd51, %rd1, %rd50;
	ld.global.f32 	%f89, [%rd51];
	fma.rn.f32 	%f103, %f88, %f89, %f87;
	st.global.f32 	[%rd3], %f103;
	mul.f32 	%f104, %f1, %f88;
	add.s64 	%rd52, %rd71, 8;
	and.b64  	%rd71, %rd52, 4294967295;
$L__BB0_8:
	setp.eq.s64 	%p7, %rd12, 0;
	@%p7 bra 	$L__BB0_13;
	and.b64  	%rd73, %rd23, 3;
	setp.lt.u64 	%p8, %rd12, 4;
	@%p8 bra 	$L__BB0_11;
	shl.b64 	%rd53, %rd71, 2;
	add.s64 	%rd54, %rd1, %rd53;
	ld.global.f32 	%f90, [%rd54];
	fma.rn.f32 	%f91, %f104, %f90, %f103;
	st.global.f32 	[%rd3], %f91;
	mul.f32 	%f92, %f1, %f104;
	add.s64 	%rd55, %rd53, 4;
	and.b64  	%rd56, %rd55, 17179869180;
	add.s64 	%rd57, %rd1, %rd56;
	ld.global.f32 	%f93, [%rd57];
	fma.rn.f32 	%f94, %f92, %f93, %f91;
	st.global.f32 	[%rd3], %f94;
	mul.f32 	%f95, %f1, %f92;
	add.s64 	%rd58, %rd53, 8;
	and.b64  	%rd59, %rd58, 17179869180;
	add.s64 	%rd60, %rd1, %rd59;
	ld.global.f32 	%f96, [%rd60];
	fma.rn.f32 	%f97, %f95, %f96, %f94;
	st.global.f32 	[%rd3], %f97;
	mul.f32 	%f98, %f1, %f95;
	add.s64 	%rd61, %rd53, 12;
	and.b64  	%rd62, %rd61, 17179869180;
	add.s64 	%rd63, %rd1, %rd62;
	ld.global.f32 	%f99, [%rd63];
	fma.rn.f32 	%f103, %f98, %f99, %f97;
	st.global.f32 	[%rd3], %f103;
	mul.f32 	%f104, %f1, %f98;
	add.s64 	%rd64, %rd71, 4;
	and.b64  	%rd71, %rd64, 4294967295;
$L__BB0_11:
	setp.eq.s64 	%p9, %rd73, 0;
	@%p9 bra 	$L__BB0_13;
$L__BB0_12:
	.pragma "nounroll";
	shl.b64 	%rd65, %rd71, 2;
	add.s64 	%rd66, %rd1, %rd65;
	ld.global.f32 	%f100, [%rd66];
	fma.rn.f32 	%f103, %f104, %f100, %f103;
	st.global.f32 	[%rd3], %f103;
	mul.f32 	%f104, %f1, %f104;
	add.s64 	%rd67, %rd71, 1;
	and.b64  	%rd71, %rd67, 4294967295;
	add.s64 	%rd73, %rd73, -1;
	setp.ne.s64 	%p10, %rd73, 0;
	@%p10 bra 	$L__BB0_12;
$L__BB0_13:
	ret;

}


// ===== COMPILED SASS (sm_100) =====

	.target	sm_100

	.elftype	@"ET_EXEC"


//--------------------- .note.nv.tkinfo           --------------------------
	.section	.note.nv.tkinfo,"",@"SHT_NOTE"
	.sectionflags	@"SHF_NOTE_NV_TKINFO"
	.tkinfo
        /*0018*/ 	.word	0x00000002
        /*0030*/ 	.string	""
        /*0030*/ 	.string	"ptxas"
        /*0030*/ 	.string	"Cuda compilation tools, release 13.0, V13.0.88"
        /*0030*/ 	.string	"Build cuda_13.0.r13.0/compiler.36424714_0"
        /*0030*/ 	.string	"-arch sm_100 -m 64 "



//--------------------- .note.nv.cuinfo           --------------------------
	.section	.note.nv.cuinfo,"",@"SHT_NOTE"
	.sectionflags	@"SHF_NOTE_NV_CUINFO"
        /*0018*/ 	.short	0x0002
        /*001a*/ 	.short	0x0064
        /*001c*/ 	.short	0x0082
	.zero		2


//--------------------- .nv.info                  --------------------------
	.section	.nv.info,"",@"SHT_CUDA_INFO"
	.align	4


	//----- nvinfo : EIATTR_REGCOUNT
	.align		4
        /*0000*/ 	.byte	0x04, 0x2f
        /*0002*/ 	.short	(.L_1 - .L_0)
	.align		4
.L_0:
        /*0004*/ 	.word	index@(_Z9expansionPfS_xx)
        /*0008*/ 	.word	0x00000014


	//----- nvinfo : EIATTR_FRAME_SIZE
	.align		4
.L_1:
        /*000c*/ 	.byte	0x04, 0x11
        /*000e*/ 	.short	(.L_3 - .L_2)
	.align		4
.L_2:
        /*0010*/ 	.word	index@(_Z9expansionPfS_xx)
        /*0014*/ 	.word	0x00000000


	//----- nvinfo : EIATTR_MIN_STACK_SIZE
	.align		4
.L_3:
        /*0018*/ 	.byte	0x04, 0x12
        /*001a*/ 	.short	(.L_5 - .L_4)
	.align		4
.L_4:
        /*001c*/ 	.word	index@(_Z9expansionPfS_xx)
        /*0020*/ 	.word	0x00000000
.L_5:


//--------------------- .nv.compat                --------------------------
	.section	.nv.compat,"",@"SHT_CUDA_COMPAT_INFO"
	.align	4
        /*0000*/ 	.byte	0x02, 0x09, 0x00, 0x00, 0x02, 0x02, 0x01, 0x00, 0x02, 0x05, 0x05, 0x00, 0x03, 0x07, 0x01, 0x01
        /*0010*/ 	.byte	0x02, 0x03, 0x00, 0x00, 0x02, 0x06, 0x01, 0x00, 0x04, 0x0b, 0x08, 0x00, 0x09, 0x00, 0x00, 0x00
        /*0020*/ 	.byte	0x00, 0x00, 0x00, 0x00


//--------------------- .nv.info._Z9expansionPfS_xx --------------------------
	.section	.nv.info._Z9expansionPfS_xx,"",@"SHT_CUDA_INFO"
	.sectionflags	@""
	.align	4


	//----- nvinfo : EIATTR_CUDA_API_VERSION
	.align		4
        /*0000*/ 	.byte	0x04, 0x37
        /*0002*/ 	.short	(.L_7 - .L_6)
.L_6:
        /*0004*/ 	.word	0x00000082


	//----- nvinfo : EIATTR_KPARAM_INFO
	.align		4
.L_7:
        /*0008*/ 	.byte	0x04, 0x17
        /*000a*/ 	.short	(.L_9 - .L_8)
.L_8:
        /*000c*/ 	.word	0x00000000
        /*0010*/ 	.short	0x0003
        /*0012*/ 	.short	0x0018
        /*0014*/ 	.byte	0x00, 0xf0, 0x21, 0x00


	//----- nvinfo : EIATTR_KPARAM_INFO
	.align		4
.L_9:
        /*0018*/ 	.byte	0x04, 0x17
        /*001a*/ 	.short	(.L_11 - .L_10)
.L_10:
        /*001c*/ 	.word	0x00000000
        /*0020*/ 	.short	0x0002
        /*0022*/ 	.short	0x0010
        /*0024*/ 	.byte	0x00, 0xf0, 0x21, 0x00


	//----- nvinfo : EIATTR_KPARAM_INFO
	.align		4
.L_11:
        /*0028*/ 	.byte	0x04, 0x17
        /*002a*/ 	.short	(.L_13 - .L_12)
.L_12:
        /*002c*/ 	.word	0x00000000
        /*0030*/ 	.short	0x0001
        /*0032*/ 	.short	0x0008
        /*0034*/ 	.byte	0x00, 0xf5, 0x21, 0x00


	//----- nvinfo : EIATTR_KPARAM_INFO
	.align		4
.L_13:
        /*0038*/ 	.byte	0x04, 0x17
        /*003a*/ 	.short	(.L_15 - .L_14)
.L_14:
        /*003c*/ 	.word	0x00000000
        /*0040*/ 	.short	0x0000
        /*0042*/ 	.short	0x0000
        /*0044*/ 	.byte	0x00, 0xf5, 0x21, 0x00


	//----- nvinfo : EIATTR_SPARSE_MMA_MASK
	.align		4
.L_15:
        /*0048*/ 	.byte	0x03, 0x50
        /*004a*/ 	.short	0x0000


	//----- nvinfo : EIATTR_MAXREG_COUNT
	.align		4
        /*004c*/ 	.byte	0x03, 0x1b
        /*004e*/ 	.short	0x00ff


	//----- nvinfo : EIATTR_MERCURY_ISA_VERSION
	.align		4
        /*0050*/ 	.byte	0x03, 0x5f
        /*0052*/ 	.short	0x0101


	//----- nvinfo : EIATTR_VRC_CTA_INIT_COUNT
	.align		4
        /*0054*/ 	.byte	0x02, 0x4a
	.zero		1
	.zero		1


	//----- nvinfo : EIATTR_EXIT_INSTR_OFFSETS
	.align		4
        /*0058*/ 	.byte	0x04, 0x1c
        /*005a*/ 	.short	(.L_17 - .L_16)


	//   ....[0]....
.L_16:
        /*005c*/ 	.word	0x00000080


	//   ....[1]....
        /*0060*/ 	.word	0x000000f0


	//   ....[2]....
        /*0064*/ 	.word	0x000006e0


	//   ....[3]....
        /*0068*/ 	.word	0x00000c60


	//   ....[4]....
        /*006c*/ 	.word	0x00000f80


	//   ....[5]....
        /*0070*/ 	.word	0x00001060


	//----- nvinfo : EIATTR_CBANK_PARAM_SIZE
	.align		4
.L_17:
        /*0074*/ 	.byte	0x03, 0x19
        /*0076*/ 	.short	0x0020


	//----- nvinfo : EIATTR_PARAM_CBANK
	.align		4
        /*0078*/ 	.byte	0x04, 0x0a
        /*007a*/ 	.short	(.L_19 - .L_18)
	.align		4
.L_18:
        /*007c*/ 	.word	index@(.nv.constant0._Z9expansionPfS_xx)
        /*0080*/ 	.short	0x0380
        /*0082*/ 	.short	0x0020


	//----- nvinfo : EIATTR_SW_WAR
	.align		4
.L_19:
        /*0084*/ 	.byte	0x04, 0x36
        /*0086*/ 	.short	(.L_21 - .L_20)
.L_20:
        /*0088*/ 	.word	0x00000008
.L_21:


//--------------------- .nv.callgraph             --------------------------
	.section	.nv.callgraph,"",@"SHT_CUDA_CALLGRAPH"
	.align	4
	.sectionentsize	8
	.align		4
        /*0000*/ 	.word	0x00000000
	.align		4
        /*0004*/ 	.word	0xffffffff
	.align		4
        /*0008*/ 	.word	0x00000000
	.align		4
        /*000c*/ 	.word	0xfffffffe
	.align		4
        /*0010*/ 	.word	0x00000000
	.align		4
        /*0014*/ 	.word	0xfffffffd
	.align		4
        /*0018*/ 	.word	0x00000000
	.align		4
        /*001c*/ 	.word	0xfffffffc


//--------------------- .text._Z9expansionPfS_xx  --------------------------
	.section	.text._Z9expansionPfS_xx,"ax",@progbits
	.align	128
        .global         _Z9expansionPfS_xx
        .type           _Z9expansionPfS_xx,@function
        .size           _Z9expansionPfS_xx,(.L_x_6 - _Z9expansionPfS_xx)
        .other          _Z9expansionPfS_xx,@"STO_CUDA_ENTRY STV_DEFAULT"
_Z9expansionPfS_xx:
.text._Z9expansionPfS_xx:
[----:B------:R-:W-:Y:S01]  /*0000*/  LDC R1, c[0x0][0x37c] ;  /* 0x0000df00ff017b82 */ /* 0x000fe20000000800 */
[----:B------:R-:W0:Y:S07]  /*0010*/  S2R R0, SR_TID.X ;  /* 0x0000000000007919 */ /* 0x000e2e0000002100 */
[----:B------:R-:W0:Y:S01]  /*0020*/  S2UR UR4, SR_CTAID.X ;  /* 0x00000000000479c3 */ /* 0x000e220000002500 */
[----:B------:R-:W1:Y:S07]  /*0030*/  LDCU.64 UR6, c[0x0][0x390] ;  /* 0x00007200ff0677ac */ /* 0x000e6e0008000a00 */
[----:B------:R-:W0:Y:S02]  /*0040*/  LDC R3, c[0x0][0x360] ;  /* 0x0000d800ff037b82 */ /* 0x000e240000000800 */
[----:B0-----:R-:W-:-:S05]  /*0050*/  IMAD R0, R3, UR4, R0 ;  /* 0x0000000403007c24 */ /* 0x001fca000f8e0200 */
[----:B-1----:R-:W-:-:S04]  /*0060*/  ISETP.GE.U32.AND P0, PT, R0, UR6, PT ;  /* 0x0000000600007c0c */ /* 0x002fc8000bf06070 */
[----:B------:R-:W-:-:S13]  /*0070*/  ISETP.GE.AND.EX P0, PT, RZ, UR7, PT, P0 ;  /* 0x00000007ff007c0c */ /* 0x000fda000bf06300 */
[----:B------:R-:W-:Y:S05]  /*0080*/  @P0 EXIT ;  /* 0x000000000000094d */ /* 0x000fea0003800000 */
[----:B------:R-:W0:Y:S01]  /*0090*/  LDC.64 R4, c[0x0][0x398] ;  /* 0x0000e600ff047b82 */ /* 0x000e220000000a00 */
[----:B------:R-:W1:Y:S02]  /*00a0*/  LDCU.64 UR4, c[0x0][0x380] ;  /* 0x00007000ff0477ac */ /* 0x000e640008000a00 */
[----:B-1----:R-:W-:-:S04]  /*00b0*/  LEA R2, P1, R0, UR4, 0x2 ;  /* 0x0000000400027c11 */ /* 0x002fc8000f8210ff */
[----:B------:R-:W-:Y:S02]  /*00c0*/  LEA.HI.X R3, R0, UR5, RZ, 0x2, P1 ;  /* 0x0000000500037c11 */ /* 0x000fe400088f14ff */
[----:B0-----:R-:W-:-:S04]  /*00d0*/  ISETP.GE.U32.AND P0, PT, R4, 0x1, PT ;  /* 0x000000010400780c */ /* 0x001fc80003f06070 */
[----:B------:R-:W-:-:S13]  /*00e0*/  ISETP.GE.AND.EX P0, PT, R5, RZ, PT, P0 ;  /* 0x000000ff0500720c */ /* 0x000fda0003f06300 */
[----:B------:R-:W-:Y:S05]  /*00f0*/  @!P0 EXIT ;  /* 0x000000000000894d */ /* 0x000fea0003800000 */
[----:B------:R-:W0:Y:S02]  /*0100*/  LDCU.64 UR6, c[0x0][0x358] ;  /* 0x00006b00ff0677ac */ /* 0x000e240008000a00 */
[----:B0-----:R-:W2:Y:S01]  /*0110*/  LDG.E R0, desc[UR6][R2.64] ;  /* 0x0000000602007981 */ /* 0x001ea2000c1e1900 */
[C---:B------:R-:W-:Y:S01]  /*0120*/  ISETP.GE.U32.AND P1, PT, R4.reuse, 0x10, PT ;  /* 0x000000100400780c */ /* 0x040fe20003f26070 */
[----:B------:R-:W-:Y:S01]  /*0130*/  IMAD.MOV.U32 R7, RZ, RZ, 0x3f800000 ;  /* 0x3f800000ff077424 */ /* 0x000fe200078e00ff */
[----:B------:R-:W-:Y:S01]  /*0140*/  LOP3.LUT R12, R4, 0xf, RZ, 0xc0, !PT ;  /* 0x0000000f040c7812 */ /* 0x000fe200078ec0ff */
[----:B------:R-:W-:Y:S01]  /*0150*/  IMAD.MOV.U32 R6, RZ, RZ, RZ ;  /* 0x000000ffff067224 */ /* 0x000fe200078e00ff */
[----:B------:R-:W-:Y:S01]  /*0160*/  ISETP.GE.U32.AND.EX P1, PT, R5, RZ, PT, P1 ;  /* 0x000000ff0500720c */ /* 0x000fe20003f26110 */
[----:B------:R-:W-:Y:S01]  /*0170*/  IMAD.MOV.U32 R11, RZ, RZ, RZ ;  /* 0x000000ffff0b7224 */ /* 0x000fe200078e00ff */
[----:B------:R-:W-:-:S04]  /*0180*/  ISETP.NE.U32.AND P0, PT, R12, RZ, PT ;  /* 0x000000ff0c00720c */ /* 0x000fc80003f05070 */
[----:B------:R-:W-:Y:S01]  /*0190*/  ISETP.NE.AND.EX P0, PT, RZ, RZ, PT, P0 ;  /* 0x000000ffff00720c */ /* 0x000fe20003f05300 */
[----:B--2---:R-:W-:-:S06]  /*01a0*/  IMAD.MOV.U32 R10, RZ, RZ, R0 ;  /* 0x000000ffff0a7224 */ /* 0x004fcc00078e0000 */
[----:B------:R-:W-:Y:S06]  /*01b0*/  @!P1 BRA `(.L_x_0) ;  /* 0x0000000400489947 */ /* 0x000fec0003800000 */
[----:B------:R-:W0:Y:S01]  /*01c0*/  LDCU.64 UR4, c[0x0][0x388] ;  /* 0x00007100ff0477ac */ /* 0x000e220008000a00 */
[----:B------:R-:W-:Y:S01]  /*01d0*/  LOP3.LUT R11, R5, 0x7fffffff, RZ, 0xc0, !PT ;  /* 0x7fffffff050b7812 */ /* 0x000fe200078ec0ff */
[----:B------:R-:W-:Y:S01]  /*01e0*/  IMAD.MOV.U32 R7, RZ, RZ, 0x3f800000 ;  /* 0x3f800000ff077424 */ /* 0x000fe200078e00ff */
[----:B------:R-:W-:Y:S01]  /*01f0*/  LOP3.LUT R6, R4, 0xfffffff0, RZ, 0xc0, !PT ;  /* 0xfffffff004067812 */ /* 0x000fe200078ec0ff */
[----:B------:R-:W-:Y:S02]  /*0200*/  IMAD.MOV.U32 R10, RZ, RZ, R0 ;  /* 0x000000ffff0a7224 */ /* 0x000fe400078e0000 */
[----:B------:R-:W-:Y:S02]  /*0210*/  IMAD.MOV.U32 R13, RZ, RZ, R11 ;  /* 0x000000ffff0d7224 */ /* 0x000fe400078e000b */
[----:B------:R-:W-:Y:S01]  /*0220*/  IMAD.MOV.U32 R5, RZ, RZ, R6 ;  /* 0x000000ffff057224 */ /* 0x000fe200078e0006 */
[----:B0-----:R-:W-:-:S04]  /*0230*/  UIADD3 UR4, UP0, UPT, UR4, 0x20, URZ ;  /* 0x0000002004047890 */ /* 0x001fc8000ff1e0ff */
[----:B------:R-:W-:Y:S02]  /*0240*/  UIADD3.X UR5, UPT, UPT, URZ, UR5, URZ, UP0, !UPT ;  /* 0x00000005ff057290 */ /* 0x000fe400087fe4ff */
[----:B------:R-:W-:-:S04]  /*0250*/  IMAD.U32 R8, RZ, RZ, UR4 ;  /* 0x00000004ff087e24 */ /* 0x000fc8000f8e00ff */
[----:B------:R-:W-:-:S07]  /*0260*/  IMAD.U32 R9, RZ, RZ, UR5 ;  /* 0x00000005ff097e24 */ /* 0x000fce000f8e00ff */
.L_x_1:
[----:B------:R-:W2:Y:S02]  /*0270*/  LDG.E R15, desc[UR6][R8.64+-0x20] ;  /* 0xffffe006080f7981 */ /* 0x000ea4000c1e1900 */
[----:B--2---:R-:W-:-:S05]  /*0280*/  FFMA R15, R15, R7, R10 ;  /* 0x000000070f0f7223 */ /* 0x004fca000000000a */
[----:B------:R0:W-:Y:S04]  /*0290*/  STG.E desc[UR6][R2.64], R15 ;  /* 0x0000000f02007986 */ /* 0x0001e8000c101906 */
[----:B------:R-:W2:Y:S01]  /*02a0*/  LDG.E R14, desc[UR6][R8.64+-0x1c] ;  /* 0xffffe406080e7981 */ /* 0x000ea2000c1e1900 */
[----:B-1----:R-:W-:-:S04]  /*02b0*/  FMUL R10, R0, R7 ;  /* 0x00000007000a7220 */ /* 0x002fc80000400000 */
[----:B--2---:R-:W-:-:S05]  /*02c0*/  FFMA R7, R10, R14, R15 ;  /* 0x0000000e0a077223 */ /* 0x004fca000000000f */
[----:B------:R1:W-:Y:S04]  /*02d0*/  STG.E desc[UR6][R2.64], R7 ;  /* 0x0000000702007986 */ /* 0x0003e8000c101906 */
[----:B------:R-:W2:Y:S01]  /*02e0*/  LDG.E R14, desc[UR6][R8.64+-0x18] ;  /* 0xffffe806080e7981 */ /* 0x000ea2000c1e1900 */
[----:B------:R-:W-:-:S04]  /*02f0*/  FMUL R10, R0, R10 ;  /* 0x0000000a000a7220 */ /* 0x000fc80000400000 */
[----:B--2---:R-:W-:-:S05]  /*0300*/  FFMA R17, R10, R14, R7 ;  /* 0x0000000e0a117223 */ /* 0x004fca0000000007 */
[----:B------:R2:W-:Y:S04]  /*0310*/  STG.E desc[UR6][R2.64], R17 ;  /* 0x0000001102007986 */ /* 0x0005e8000c101906 */
[----:B------:R-:W0:Y:S01]  /*0320*/  LDG.E R14, desc[UR6][R8.64+-0x14] ;  /* 0xffffec06080e7981 */ /* 0x000e22000c1e1900 */
[----:B------:R-:W-:-:S04]  /*0330*/  FMUL R10, R0, R10 ;  /* 0x0000000a000a7220 */ /* 0x000fc80000400000 */
[----:B0-----:R-:W-:-:S05]  /*0340*/  FFMA R15, R10, R14, R17 ;  /* 0x0000000e0a0f7223 */ /* 0x001fca0000000011 */
[----:B------:R0:W-:Y:S04]  /*0350*/  STG.E desc[UR6][R2.64], R15 ;  /* 0x0000000f02007986 */ /* 0x0001e8000c101906 */
[----:B------:R-:W1:Y:S01]  /*0360*/  LDG.E R14, desc[UR6][R8.64+-0x10] ;  /* 0xfffff006080e7981 */ /* 0x000e62000c1e1900 */
[----:B------:R-:W-:-:S04]  /*0370*/  FMUL R10, R0, R10 ;  /* 0x0000000a000a7220 */ /* 0x000fc80000400000 */
[----:B-1----:R-:W-:-:S05]  /*0380*/  FFMA R7, R10, R14, R15 ;  /* 0x0000000e0a077223 */ /* 0x002fca000000000f */
        /* <DEDUP_REMOVED lines=32> */
[----:B------:R-:W-:Y:S04]  /*0590*/  STG.E desc[UR6][R2.64], R15 ;  /* 0x0000000f02007986 */ /* 0x000fe8000c101906 */
[----:B------:R-:W1:Y:S01]  /*05a0*/  LDG.E R14, desc[UR6][R8.64+0x14] ;  /* 0x00001406080e7981 */ /* 0x000e62000c1e1900 */
[----:B------:R-:W-:-:S04]  /*05b0*/  FMUL R10, R0, R10 ;  /* 0x0000000a000a7220 */ /* 0x000fc80000400000 */
[----:B-1----:R-:W-:-:S05]  /*05c0*/  FFMA R7, R10, R14, R15 ;  /* 0x0000000e0a077223 */ /* 0x002fca000000000f */
[----:B------:R0:W-:Y:S04]  /*05d0*/  STG.E desc[UR6][R2.64], R7 ;  /* 0x0000000702007986 */ /* 0x0001e8000c101906 */
[----:B------:R-:W2:Y:S01]  /*05e0*/  LDG.E R14, desc[UR6][R8.64+0x18] ;  /* 0x00001806080e7981 */ /* 0x000ea2000c1e1900 */
[----:B------:R-:W-:Y:S01]  /*05f0*/  FMUL R10, R0, R10 ;  /* 0x0000000a000a7220 */ /* 0x000fe20000400000 */
[----:B------:R-:W-:-:S04]  /*0600*/  IADD3 R5, P1, PT, R5, -0x10, RZ ;  /* 0xfffffff005057810 */ /* 0x000fc80007f3e0ff */
[----:B------:R-:W-:Y:S01]  /*0610*/  IADD3.X R13, PT, PT, R13, -0x1, RZ, P1, !PT ;  /* 0xffffffff0d0d7810 */ /* 0x000fe20000ffe4ff */
[----:B--2---:R-:W-:-:S05]  /*0620*/  FFMA R17, R10, R14, R7 ;  /* 0x0000000e0a117223 */ /* 0x004fca0000000007 */
[----:B------:R1:W-:Y:S04]  /*0630*/  STG.E desc[UR6][R2.64], R17 ;  /* 0x0000001102007986 */ /* 0x0003e8000c101906 */
[----:B------:R2:W3:Y:S01]  /*0640*/  LDG.E R16, desc[UR6][R8.64+0x1c] ;  /* 0x00001c0608107981 */ /* 0x0004e2000c1e1900 */
[----:B------:R-:W-:Y:S01]  /*0650*/  ISETP.NE.U32.AND P1, PT, R5, RZ, PT ;  /* 0x000000ff0500720c */ /* 0x000fe20003f25070 */
[----:B------:R-:W-:-:S03]  /*0660*/  FMUL R14, R0, R10 ;  /* 0x0000000a000e7220 */ /* 0x000fc60000400000 */
[----:B------:R-:W-:Y:S01]  /*0670*/  ISETP.NE.AND.EX P1, PT, R13, RZ, PT, P1 ;  /* 0x000000ff0d00720c */ /* 0x000fe20003f25310 */
[----:B0-----:R-:W-:Y:S01]  /*0680*/  FMUL R7, R0, R14 ;  /* 0x0000000e00077220 */ /* 0x001fe20000400000 */
[----:B--2---:R-:W-:-:S05]  /*0690*/  IADD3 R8, P2, PT, R8, 0x40, RZ ;  /* 0x0000004008087810 */ /* 0x004fca0007f5e0ff */
[----:B------:R-:W-:Y:S02]  /*06a0*/  IMAD.X R9, RZ, RZ, R9, P2 ;  /* 0x000000ffff097224 */ /* 0x000fe400010e0609 */
[----:B---3--:R-:W-:-:S05]  /*06b0*/  FFMA R10, R14, R16, R17 ;  /* 0x000000100e0a7223 */ /* 0x008fca0000000011 */
[----:B------:R1:W-:Y:S01]  /*06c0*/  STG.E desc[UR6][R2.64], R10 ;  /* 0x0000000a02007986 */ /* 0x0003e2000c101906 */
[----:B------:R-:W-:Y:S05]  /*06d0*/  @P1 BRA `(.L_x_1) ;  /* 0xfffffff800e41947 */ /* 0x000fea000383ffff */
.L_x_0:
[----:B------:R-:W-:Y:S05]  /*06e0*/  @!P0 EXIT ;  /* 0x000000000000894d */ /* 0x000fea0003800000 */
[----:B------:R-:W-:Y:S02]  /*06f0*/  ISETP.GE.U32.AND P1, PT, R12, 0x8, PT ;  /* 0x000000080c00780c */ /* 0x000fe40003f26070 */
[----:B------:R-:W-:Y:S02]  /*0700*/  LOP3.LUT R14, R4, 0x7, RZ, 0xc0, !PT ;  /* 0x00000007040e7812 */ /* 0x000fe400078ec0ff */
[----:B------:R-:W-:Y:S02]  /*0710*/  ISETP.GE.U32.AND.EX P1, PT, RZ, RZ, PT, P1 ;  /* 0x000000ffff00720c */ /* 0x000fe40003f26110 */
[----:B------:R-:W-:-:S04]  /*0720*/  ISETP.NE.U32.AND P0, PT, R14, RZ, PT ;  /* 0x000000ff0e00720c */ /* 0x000fc80003f05070 */
[----:B------:R-:W-:-:S07]  /*0730*/  ISETP.NE.AND.EX P0, PT, RZ, RZ, PT, P0 ;  /* 0x000000ffff00720c */ /* 0x000fce0003f05300 */
[----:B------:R-:W-:Y:S06]  /*0740*/  @!P1 BRA `(.L_x_2) ;  /* 0x0000000400449947 */ /* 0x000fec0003800000 */
[----:B------:R-:W0:Y:S01]  /*0750*/  LDCU.64 UR4, c[0x0][0x388] ;  /* 0x00007100ff0477ac */ /* 0x000e220008000a00 */
[C---:B------:R-:W-:Y:S01]  /*0760*/  IMAD.SHL.U32 R5, R6.reuse, 0x4, RZ ;  /* 0x0000000406057824 */ /* 0x040fe200078e00ff */
[----:B------:R-:W-:-:S04]  /*0770*/  SHF.L.U64.HI R11, R6, 0x2, R11 ;  /* 0x00000002060b7819 */ /* 0x000fc8000001020b */
[----:B0-----:R-:W-:-:S04]  /*0780*/  IADD3 R8, P1, PT, R5, UR4, RZ ;  /* 0x0000000405087c10 */ /* 0x001fc8000ff3e0ff */
[----:B------:R-:W-:-:S05]  /*0790*/  IADD3.X R9, PT, PT, R11, UR5, RZ, P1, !PT ;  /* 0x000000050b097c10 */ /* 0x000fca0008ffe4ff */
[----:B------:R-:W2:Y:S01]  /*07a0*/  LDG.E R8, desc[UR6][R8.64] ;  /* 0x0000000608087981 */ /* 0x000ea2000c1e1900 */
[----:B------:R-:W-:-:S04]  /*07b0*/  IADD3 R12, P1, PT, R5, 0x4, RZ ;  /* 0x00000004050c7810 */ /* 0x000fc80007f3e0ff */
[----:B------:R-:W-:Y:S01]  /*07c0*/  LOP3.LUT R12, R12, 0xfffffffc, RZ, 0xc0, !PT ;  /* 0xfffffffc0c0c7812 */ /* 0x000fe200078ec0ff */
[----:B------:R-:W-:-:S03]  /*07d0*/  IMAD.X R13, RZ, RZ, R11, P1 ;  /* 0x000000ffff0d7224 */ /* 0x000fc600008e060b */
[----:B------:R-:W-:Y:S02]  /*07e0*/  IADD3 R12, P1, PT, R12, UR4, RZ ;  /* 0x000000040c0c7c10 */ /* 0x000fe4000ff3e0ff */
[----:B------:R-:W-:-:S04]  /*07f0*/  LOP3.LUT R13, R13, 0x3, RZ, 0xc0, !PT ;  /* 0x000000030d0d7812 */ /* 0x000fc800078ec0ff */
[----:B------:R-:W-:Y:S01]  /*0800*/  IADD3.X R13, PT, PT, R13, UR5, RZ, P1, !PT ;  /* 0x000000050d0d7c10 */ /* 0x000fe20008ffe4ff */
[----:B--2---:R-:W-:-:S05]  /*0810*/  FFMA R15, R7, R8, R10 ;  /* 0x00000008070f7223 */ /* 0x004fca000000000a */
[----:B------:R0:W-:Y:S04]  /*0820*/  STG.E desc[UR6][R2.64], R15 ;  /* 0x0000000f02007986 */ /* 0x0001e8000c101906 */
[----:B------:R-:W2:Y:S01]  /*0830*/  LDG.E R12, desc[UR6][R12.64] ;  /* 0x000000060c0c7981 */ /* 0x000ea2000c1e1900 */
[----:B-1----:R-:W-:-:S04]  /*0840*/  IADD3 R10, P1, PT, R5, 0x8, RZ ;  /* 0x00000008050a7810 */ /* 0x002fc80007f3e0ff */
[----:B------:R-:W-:Y:S01]  /*0850*/  LOP3.LUT R8, R10, 0xfffffffc, RZ, 0xc0, !PT ;  /* 0xfffffffc0a087812 */ /* 0x000fe200078ec0ff */
[----:B------:R-:W-:Y:S02]  /*0860*/  IMAD.X R9, RZ, RZ, R11, P1 ;  /* 0x000000ffff097224 */ /* 0x000fe400008e060b */
[----:B------:R-:W-:Y:S01]  /*0870*/  FMUL R10, R0, R7 ;  /* 0x00000007000a7220 */ /* 0x000fe20000400000 */
[----:B------:R-:W-:Y:S02]  /*0880*/  IADD3 R8, P1, PT, R8, UR4, RZ ;  /* 0x0000000408087c10 */ /* 0x000fe4000ff3e0ff */
[----:B------:R-:W-:-:S04]  /*0890*/  LOP3.LUT R9, R9, 0x3, RZ, 0xc0, !PT ;  /* 0x0000000309097812 */ /* 0x000fc800078ec0ff */
[----:B------:R-:W-:Y:S01]  /*08a0*/  IADD3.X R9, PT, PT, R9, UR5, RZ, P1, !PT ;  /* 0x0000000509097c10 */ /* 0x000fe20008ffe4ff */
[----:B--2---:R-:W-:-:S05]  /*08b0*/  FFMA R7, R10, R12, R15 ;  /* 0x0000000c0a077223 */ /* 0x004fca000000000f */
[----:B------:R1:W-:Y:S04]  /*08c0*/  STG.E desc[UR6][R2.64], R7 ;  /* 0x0000000702007986 */ /* 0x0003e8000c101906 */
[----:B------:R-:W0:Y:S01]  /*08d0*/  LDG.E R8, desc[UR6][R8.64] ;  /* 0x0000000608087981 */ /* 0x000e22000c1e1900 */
[----:B------:R-:W-:Y:S01]  /*08e0*/  IADD3 R12, P1, PT, R5, 0xc, RZ ;  /* 0x0000000c050c7810 */ /* 0x000fe20007f3e0ff */
[----:B------:R-:W-:-:S03]  /*08f0*/  FMUL R10, R0, R10 ;  /* 0x0000000a000a7220 */ /* 0x000fc60000400000 */
[----:B------:R-:W-:Y:S01]  /*0900*/  LOP3.LUT R12, R12, 0xfffffffc, RZ, 0xc0, !PT ;  /* 0xfffffffc0c0c7812 */ /* 0x000fe200078ec0ff */
[----:B------:R-:W-:-:S03]  /*0910*/  IMAD.X R13, RZ, RZ, R11, P1 ;  /* 0x000000ffff0d7224 */ /* 0x000fc600008e060b */
[----:B------:R-:W-:Y:S02]  /*0920*/  IADD3 R12, P1, PT, R12, UR4, RZ ;  /* 0x000000040c0c7c10 */ /* 0x000fe4000ff3e0ff */
[----:B------:R-:W-:-:S04]  /*0930*/  LOP3.LUT R13, R13, 0x3, RZ, 0xc0, !PT ;  /* 0x000000030d0d7812 */ /* 0x000fc800078ec0ff */
[----:B------:R-:W-:Y:S01]  /*0940*/  IADD3.X R13, PT, PT, R13, UR5, RZ, P1, !PT ;  /* 0x000000050d0d7c10 */ /* 0x000fe20008ffe4ff */
[----:B0-----:R-:W-:-:S05]  /*0950*/  FFMA R15, R10, R8, R7 ;  /* 0x000000080a0f7223 */ /* 0x001fca0000000007 */
[----:B------:R0:W-:Y:S04]  /*0960*/  STG.E desc[UR6][R2.64], R15 ;  /* 0x0000000f02007986 */ /* 0x0001e8000c101906 */
[----:B------:R-:W2:Y:S01]  /*0970*/  LDG.E R12, desc[UR6][R12.64] ;  /* 0x000000060c0c7981 */ /* 0x000ea2000c1e1900 */
[----:B------:R-:W-:Y:S01]  /*0980*/  IADD3 R8, P1, PT, R5, 0x10, RZ ;  /* 0x0000001005087810 */ /* 0x000fe20007f3e0ff */
[----:B------:R-:W-:-:S03]  /*0990*/  FMUL R10, R0, R10 ;  /* 0x0000000a000a7220 */ /* 0x000fc60000400000 */
[----:B------:R-:W-:Y:S01]  /*09a0*/  LOP3.LUT R8, R8, 0xfffffffc, RZ, 0xc0, !PT ;  /* 0xfffffffc08087812 */ /* 0x000fe200078ec0ff */
[----:B-1----:R-:W-:-:S03]  /*09b0*/  IMAD.X R7, RZ, RZ, R11, P1 ;  /* 0x000000ffff077224 */ /* 0x002fc600008e060b */
        /* <DEDUP_REMOVED lines=14> */
[----:B------:R-:W-:Y:S04]  /*0aa0*/  STG.E desc[UR6][R2.64], R15 ;  /* 0x0000000f02007986 */ /* 0x000fe8000c101906 */
        /* <DEDUP_REMOVED lines=10> */
[----:B------:R-:W2:Y:S01]  /*0b50*/  LDG.E R8, desc[UR6][R8.64] ;  /* 0x0000000608087981 */ /* 0x000ea2000c1e1900 */
[----:B------:R-:W-:Y:S01]  /*0b60*/  IADD3 R12, P1, PT, R5, 0x1c, RZ ;  /* 0x0000001c050c7810 */ /* 0x000fe20007f3e0ff */
[----:B------:R-:W-:-:S03]  /*0b70*/  FMUL R10, R0, R10 ;  /* 0x0000000a000a7220 */ /* 0x000fc60000400000 */
[----:B------:R-:W-:Y:S01]  /*0b80*/  LOP3.LUT R12, R12, 0xfffffffc, RZ, 0xc0, !PT ;  /* 0xfffffffc0c0c7812 */ /* 0x000fe200078ec0ff */
[----:B------:R-:W-:-:S03]  /*0b90*/  IMAD.X R5, RZ, RZ, R11, P1 ;  /* 0x000000ffff057224 */ /* 0x000fc600008e060b */
[----:B------:R-:W-:Y:S02]  /*0ba0*/  IADD3 R12, P1, PT, R12, UR4, RZ ;  /* 0x000000040c0c7c10 */ /* 0x000fe4000ff3e0ff */
[----:B------:R-:W-:-:S04]  /*0bb0*/  LOP3.LUT R5, R5, 0x3, RZ, 0xc0, !PT ;  /* 0x0000000305057812 */ /* 0x000fc800078ec0ff */
[----:B------:R-:W-:Y:S01]  /*0bc0*/  IADD3.X R13, PT, PT, R5, UR5, RZ, P1, !PT ;  /* 0x00000005050d7c10 */ /* 0x000fe20008ffe4ff */
[----:B--2---:R-:W-:-:S05]  /*0bd0*/  FFMA R5, R10, R8, R7 ;  /* 0x000000080a057223 */ /* 0x004fca0000000007 */
[----:B------:R2:W-:Y:S04]  /*0be0*/  STG.E desc[UR6][R2.64], R5 ;  /* 0x0000000502007986 */ /* 0x0005e8000c101906 */
[----:B------:R-:W3:Y:S01]  /*0bf0*/  LDG.E R12, desc[UR6][R12.64] ;  /* 0x000000060c0c7981 */ /* 0x000ee2000c1e1900 */
[----:B------:R-:W-:Y:S01]  /*0c00*/  FMUL R8, R0, R10 ;  /* 0x0000000a00087220 */ /* 0x000fe20000400000 */
[----:B------:R-:W-:Y:S02]  /*0c10*/  VIADD R6, R6, 0x8 ;  /* 0x0000000806067836 */ /* 0x000fe40000000000 */
[----:B------:R-:W-:Y:S02]  /*0c20*/  IMAD.MOV.U32 R11, RZ, RZ, RZ ;  /* 0x000000ffff0b7224 */ /* 0x000fe400078e00ff */
[----:B0-----:R-:W-:Y:S01]  /*0c30*/  FMUL R7, R0, R8 ;  /* 0x0000000800077220 */ /* 0x001fe20000400000 */
[----:B---3--:R-:W-:-:S05]  /*0c40*/  FFMA R10, R8, R12, R5 ;  /* 0x0000000c080a7223 */ /* 0x008fca0000000005 */
[----:B------:R2:W-:Y:S02]  /*0c50*/  STG.E desc[UR6][R2.64], R10 ;  /* 0x0000000a02007986 */ /* 0x0005e4000c101906 */
.L_x_2:
[----:B------:R-:W-:Y:S05]  /*0c60*/  @!P0 EXIT ;  /* 0x000000000000894d */ /* 0x000fea0003800000 */
[----:B------:R-:W0:Y:S01]  /*0c70*/  LDC.64 R8, c[0x0][0x388] ;  /* 0x0000e200ff087b82 */ /* 0x000e220000000a00 */
[----:B------:R-:W-:Y:S01]  /*0c80*/  ISETP.GE.U32.AND P1, PT, R14, 0x4, PT ;  /* 0x000000040e00780c */ /* 0x000fe20003f26070 */
[----:B--2---:R-:W-:Y:S01]  /*0c90*/  IMAD.MOV.U32 R5, RZ, RZ, RZ ;  /* 0x000000ffff057224 */ /* 0x004fe200078e00ff */
[----:B------:R-:W-:Y:S02]  /*0ca0*/  LOP3.LUT R4, R4, 0x3, RZ, 0xc0, !PT ;  /* 0x0000000304047812 */ /* 0x000fe400078ec0ff */
[----:B------:R-:W-:Y:S02]  /*0cb0*/  ISETP.GE.U32.AND.EX P1, PT, RZ, RZ, PT, P1 ;  /* 0x000000ffff00720c */ /* 0x000fe40003f26110 */
[----:B------:R-:W-:-:S04]  /*0cc0*/  ISETP.NE.U32.AND P0, PT, R4, RZ, PT ;  /* 0x000000ff0400720c */ /* 0x000fc80003f05070 */
[----:B------:R-:W-:-:S07]  /*0cd0*/  ISETP.NE.AND.EX P0, PT, R5, RZ, PT, P0 ;  /* 0x000000ff0500720c */ /* 0x000fce0003f05300 */
[----:B------:R-:W-:Y:S06]  /*0ce0*/  @!P1 BRA `(.L_x_3) ;  /* 0x0000000000a49947 */ /* 0x000fec0003800000 */
[----:B------:R-:W2:Y:S01]  /*0cf0*/  LDCU.64 UR4, c[0x0][0x388] ;  /* 0x00007100ff0477ac */ /* 0x000ea20008000a00 */
[C---:B------:R-:W-:Y:S01]  /*0d00*/  IMAD.SHL.U32 R14, R6.reuse, 0x4, RZ ;  /* 0x00000004060e7824 */ /* 0x040fe200078e00ff */
[----:B------:R-:W-:-:S04]  /*0d10*/  SHF.L.U64.HI R11, R6, 0x2, R11 ;  /* 0x00000002060b7819 */ /* 0x000fc8000001020b */
[----:B--2---:R-:W-:-:S04]  /*0d20*/  IADD3 R16, P1, PT, R14, UR4, RZ ;  /* 0x000000040e107c10 */ /* 0x004fc8000ff3e0ff */
[----:B-1----:R-:W-:-:S05]  /*0d30*/  IADD3.X R17, PT, PT, R11, UR5, RZ, P1, !PT ;  /* 0x000000050b117c10 */ /* 0x002fca0008ffe4ff */
        /* <DEDUP_REMOVED lines=10> */
[----:B------:R-:W-:-:S04]  /*0de0*/  IADD3 R10, P1, PT, R14, 0x8, RZ ;  /* 0x000000080e0a7810 */ /* 0x000fc80007f3e0ff */
[----:B------:R-:W-:Y:S01]  /*0df0*/  LOP3.LUT R16, R10, 0xfffffffc, RZ, 0xc0, !PT ;  /* 0xfffffffc0a107812 */ /* 0x000fe200078ec0ff */
[----:B------:R-:W-:-:S03]  /*0e00*/  IMAD.X R10, RZ, RZ, R11, P1 ;  /* 0x000000ffff0a7224 */ /* 0x000fc600008e060b */
[----:B------:R-:W-:Y:S02]  /*0e10*/  IADD3 R16, P1, PT, R16, UR4, RZ ;  /* 0x0000000410107c10 */ /* 0x000fe4000ff3e0ff */
[----:B------:R-:W-:Y:S01]  /*0e20*/  LOP3.LUT R17, R10, 0x3, RZ, 0xc0, !PT ;  /* 0x000000030a117812 */ /* 0x000fe200078ec0ff */
[----:B------:R-:W-:-:S03]  /*0e30*/  FMUL R10, R0, R7 ;  /* 0x00000007000a7220 */ /* 0x000fc60000400000 */
[----:B------:R-:W-:Y:S01]  /*0e40*/  IADD3.X R17, PT, PT, R17, UR5, RZ, P1, !PT ;  /* 0x0000000511117c10 */ /* 0x000fe20008ffe4ff */
[----:B--2---:R-:W-:-:S05]  /*0e50*/  FFMA R7, R10, R12, R15 ;  /* 0x0000000c0a077223 */ /* 0x004fca000000000f */
[----:B------:R2:W-:Y:S04]  /*0e60*/  STG.E desc[UR6][R2.64], R7 ;  /* 0x0000000702007986 */ /* 0x0005e8000c101906 */
[----:B------:R-:W1:Y:S01]  /*0e70*/  LDG.E R16, desc[UR6][R16.64] ;  /* 0x0000000610107981 */ /* 0x000e62000c1e1900 */
[----:B------:R-:W-:Y:S01]  /*0e80*/  IADD3 R14, P1, PT, R14, 0xc, RZ ;  /* 0x0000000c0e0e7810 */ /* 0x000fe20007f3e0ff */
[----:B------:R-:W-:-:S03]  /*0e90*/  FMUL R10, R0, R10 ;  /* 0x0000000a000a7220 */ /* 0x000fc60000400000 */
[----:B------:R-:W-:Y:S01]  /*0ea0*/  LOP3.LUT R14, R14, 0xfffffffc, RZ, 0xc0, !PT ;  /* 0xfffffffc0e0e7812 */ /* 0x000fe200078ec0ff */
[----:B------:R-:W-:-:S03]  /*0eb0*/  IMAD.X R11, RZ, RZ, R11, P1 ;  /* 0x000000ffff0b7224 */ /* 0x000fc600008e060b */
[----:B------:R-:W-:Y:S02]  /*0ec0*/  IADD3 R12, P1, PT, R14, UR4, RZ ;  /* 0x000000040e0c7c10 */ /* 0x000fe4000ff3e0ff */
[----:B------:R-:W-:-:S04]  /*0ed0*/  LOP3.LUT R11, R11, 0x3, RZ, 0xc0, !PT ;  /* 0x000000030b0b7812 */ /* 0x000fc800078ec0ff */
[----:B------:R-:W-:Y:S01]  /*0ee0*/  IADD3.X R13, PT, PT, R11, UR5, RZ, P1, !PT ;  /* 0x000000050b0d7c10 */ /* 0x000fe20008ffe4ff */
[----:B-1----:R-:W-:-:S05]  /*0ef0*/  FFMA R15, R10, R16, R7 ;  /* 0x000000100a0f7223 */ /* 0x002fca0000000007 */
[----:B------:R3:W-:Y:S04]  /*0f00*/  STG.E desc[UR6][R2.64], R15 ;  /* 0x0000000f02007986 */ /* 0x0007e8000c101906 */
[----:B------:R-:W4:Y:S01]  /*0f10*/  LDG.E R12, desc[UR6][R12.64] ;  /* 0x000000060c0c7981 */ /* 0x000f22000c1e1900 */
[----:B------:R-:W-:Y:S01]  /*0f20*/  FMUL R14, R0, R10 ;  /* 0x0000000a000e7220 */ /* 0x000fe20000400000 */
[----:B------:R-:W-:Y:S02]  /*0f30*/  VIADD R6, R6, 0x4 ;  /* 0x0000000406067836 */ /* 0x000fe40000000000 */
[----:B------:R-:W-:Y:S02]  /*0f40*/  IMAD.MOV.U32 R11, RZ, RZ, RZ ;  /* 0x000000ffff0b7224 */ /* 0x000fe400078e00ff */
[----:B--2---:R-:W-:Y:S01]  /*0f50*/  FMUL R7, R0, R14 ;  /* 0x0000000e00077220 */ /* 0x004fe20000400000 */
[----:B----4-:R-:W-:-:S05]  /*0f60*/  FFMA R10, R14, R12, R15 ;  /* 0x0000000c0e0a7223 */ /* 0x010fca000000000f */
[----:B------:R3:W-:Y:S02]  /*0f70*/  STG.E desc[UR6][R2.64], R10 ;  /* 0x0000000a02007986 */ /* 0x0007e4000c101906 */
.L_x_3:
[----:B------:R-:W-:Y:S05]  /*0f80*/  @!P0 EXIT ;  /* 0x000000000000894d */ /* 0x000fea0003800000 */
.L_x_4:
[----:B0-----:R-:W-:-:S04]  /*0f90*/  LEA R12, P0, R6, R8, 0x2 ;  /* 0x00000008060c7211 */ /* 0x001fc800078010ff */
[----:B------:R-:W-:-:S06]  /*0fa0*/  LEA.HI.X R13, R6, R9, R11, 0x2, P0 ;  /* 0x00000009060d7211 */ /* 0x000fcc00000f140b */
[----:B------:R-:W1:Y:S01]  /*0fb0*/  LDG.E R13, desc[UR6][R12.64] ;  /* 0x000000060c0d7981 */ /* 0x000e62000c1e1900 */
[----:B------:R-:W-:Y:S01]  /*0fc0*/  IADD3 R4, P0, PT, R4, -0x1, RZ ;  /* 0xffffffff04047810 */ /* 0x000fe20007f1e0ff */
[----:B------:R-:W-:Y:S02]  /*0fd0*/  VIADD R6, R6, 0x1 ;  /* 0x0000000106067836 */ /* 0x000fe40000000000 */
[----:B------:R-:W-:Y:S01]  /*0fe0*/  IMAD.MOV.U32 R11, RZ, RZ, RZ ;  /* 0x000000ffff0b7224 */ /* 0x000fe200078e00ff */
[----:B------:R-:W-:Y:S02]  /*0ff0*/  IADD3.X R5, PT, PT, R5, -0x1, RZ, P0, !PT ;  /* 0xffffffff05057810 */ /* 0x000fe400007fe4ff */
[----:B------:R-:W-:-:S04]  /*1000*/  ISETP.NE.U32.AND P0, PT, R4, RZ, PT ;  /* 0x000000ff0400720c */ /* 0x000fc80003f05070 */
[----:B------:R-:W-:Y:S01]  /*1010*/  ISETP.NE.AND.EX P0, PT, R5, RZ, PT, P0 ;  /* 0x000000ff0500720c */ /* 0x000fe20003f05300 */
[-C--:B-123--:R-:W-:Y:S01]  /*1020*/  FFMA R10, R13, R7.reuse, R10 ;  /* 0x000000070d0a7223 */ /* 0x08efe2000000000a */
[----:B------:R-:W-:-:S04]  /*1030*/  FMUL R7, R0, R7 ;  /* 0x0000000700077220 */ /* 0x000fc80000400000 */
[----:B------:R2:W-:Y:S07]  /*1040*/  STG.E desc[UR6][R2.64], R10 ;  /* 0x0000000a02007986 */ /* 0x0005ee000c101906 */
[----:B------:R-:W-:Y:S05]  /*1050*/  @P0 BRA `(.L_x_4) ;  /* 0xfffffffc00cc0947 */ /* 0x000fea000383ffff */
[----:B------:R-:W-:Y:S05]  /*1060*/  EXIT ;  /* 0x000000000000794d */ /* 0x000fea0003800000 */
.L_x_5:
[----:B------:R-:W-:-:S00]  /*1070*/  BRA `(.L_x_5) ;  /* 0xfffffffc00fc7947 */ /* 0x000fc0000383ffff */
[----:B------:R-:W-:-:S00]  /*1080*/  NOP ;  /* 0x0000000000007918 */ /* 0x000fc00000000000 */
[----:B------:R-:W-:-:S00]  /*1090*/  NOP ;  /* 0x0000000000007918 */ /* 0x000fc00000000000 */
[----:B------:R-:W-:-:S00]  /*10a0*/  NOP ;  /* 0x0000000000007918 */ /* 0x000fc00000000000 */
[----:B------:R-:W-:-:S00]  /*10b0*/  NOP ;  /* 0x0000000000007918 */ /* 0x000fc00000000000 */
[----:B------:R-:W-:-:S00]  /*10c0*/  NOP ;  /* 0x0000000000007918 */ /* 0x000fc00000000000 */
[----:B------:R-:W-:-:S00]  /*10d0*/  NOP ;  /* 0x0000000000007918 */ /* 0x000fc00000000000 */
[----:B------:R-:W-:-:S00]  /*10e0*/  NOP ;  /* 0x0000000000007918 */ /* 0x000fc00000000000 */
[----:B------:R-:W-:-:S00]  /*10f0*/  NOP ;  /* 0x0000000000007918 */ /* 0x000fc00000000000 */
.L_x_6:


//--------------------- .nv.shared.reserved.0     --------------------------
	.section	.nv.shared.reserved.0,"aw",@nobits
	.weak		__nv_reservedSMEM_offset_0_alias
	.size		__nv_reservedSMEM_offset_0_alias, 0, 64
	.other		__nv_reservedSMEM_offset_0_alias,@"STO_CUDA_RESERVED_SHARED STV_DEFAULT"
__nv_reservedSMEM_offset_0_alias:
	.zero		0
	.zero		64


//--------------------- .nv.constant0._Z9expansionPfS_xx --------------------------
	.section	.nv.constant0._Z9expansionPfS_xx,"a",@progbits
	.sectionflags	@""
	.align	4
.nv.constant0._Z9expansionPfS_xx:
	.zero		928


//--------------------- SYMBOLS --------------------------

	.type		.nv.reservedSmem.offset0,@object
	.size		.nv.reservedSmem.offset0,0x4
